	.headerflags	@"EF_CUDA_TEXMODE_UNIFIED EF_CUDA_64BIT_ADDRESS EF_CUDA_ACCELERATORS EF_CUDA_SM90 EF_CUDA_VIRTUAL_SM(EF_CUDA_SM90)"
	.elftype	@"ET_EXEC"


//--------------------- .nv.info                  --------------------------
	.section	.nv.info,"",@"SHT_CUDA_INFO"
	.align	4


	//----- nvinfo : EIATTR_REGCOUNT
	.align		4
        /*0000*/ 	.byte	0x04, 0x2f
        /*0002*/ 	.short	(.L_3 - .L_2)
	.align		4
.L_2:
        /*0004*/ 	.word	index@(triton_poi_fused__native_batch_norm_legit_no_training_relu_8)
        /*0008*/ 	.word	0x00000020


	//----- nvinfo : EIATTR_MIN_STACK_SIZE
	.align		4
.L_3:
        /*000c*/ 	.byte	0x04, 0x12
        /*000e*/ 	.short	(.L_5 - .L_4)
	.align		4
.L_4:
        /*0010*/ 	.word	index@(triton_poi_fused__native_batch_norm_legit_no_training_relu_8)
        /*0014*/ 	.word	0x00000000


	//----- nvinfo : EIATTR_FRAME_SIZE
	.align		4
.L_5:
        /*0018*/ 	.byte	0x04, 0x11
        /*001a*/ 	.short	(.L_7 - .L_6)
	.align		4
.L_6:
        /*001c*/ 	.word	index@(triton_poi_fused__native_batch_norm_legit_no_training_relu_8)
        /*0020*/ 	.word	0x00000000


	//----- nvinfo : EIATTR_MIN_STACK_SIZE
	.align		4
.L_7:
        /*0024*/ 	.byte	0x04, 0x12
        /*0026*/ 	.short	(.L_9 - .L_8)
	.align		4
.L_8:
        /*0028*/ 	.word	index@(triton_poi_fused__native_batch_norm_legit_no_training_relu_8)
        /*002c*/ 	.word	0x00000000
.L_9:


//--------------------- .nv.info.triton_poi_fused__native_batch_norm_legit_no_training_relu_8 --------------------------
	.section	.nv.info.triton_poi_fused__native_batch_norm_legit_no_training_relu_8,"",@"SHT_CUDA_INFO"
	.sectionflags	@""
	.align	4


	//----- nvinfo : EIATTR_CUDA_API_VERSION
	.align		4
        /*0000*/ 	.byte	0x04, 0x37
        /*0002*/ 	.short	(.L_11 - .L_10)
.L_10:
        /*0004*/ 	.word	0x0000007c


	//----- nvinfo : EIATTR_KPARAM_INFO
	.align		4
.L_11:
        /*0008*/ 	.byte	0x04, 0x17
        /*000a*/ 	.short	(.L_13 - .L_12)
.L_12:
        /*000c*/ 	.word	0x00000000
        /*0010*/ 	.short	0x0007
        /*0012*/ 	.short	0x0034
        /*0014*/ 	.byte	0x00, 0xf0, 0x11, 0x00


	//----- nvinfo : EIATTR_KPARAM_INFO
	.align		4
.L_13:
        /*0018*/ 	.byte	0x04, 0x17
        /*001a*/ 	.short	(.L_15 - .L_14)
.L_14:
        /*001c*/ 	.word	0x00000000
        /*0020*/ 	.short	0x0006
        /*0022*/ 	.short	0x0030
        /*0024*/ 	.byte	0x00, 0xf0, 0x11, 0x00


	//----- nvinfo : EIATTR_KPARAM_INFO
	.align		4
.L_15:
        /*0028*/ 	.byte	0x04, 0x17
        /*002a*/ 	.short	(.L_17 - .L_16)
.L_16:
        /*002c*/ 	.word	0x00000000
        /*0030*/ 	.short	0x0005
        /*0032*/ 	.short	0x0028
        /*0034*/ 	.byte	0x00, 0xf4, 0x21, 0x00


	//----- nvinfo : EIATTR_KPARAM_INFO
	.align		4
.L_17:
        /*0038*/ 	.byte	0x04, 0x17
        /*003a*/ 	.short	(.L_19 - .L_18)
.L_18:
        /*003c*/ 	.word	0x00000000
        /*0040*/ 	.short	0x0004
        /*0042*/ 	.short	0x0020
        /*0044*/ 	.byte	0x00, 0xf4, 0x21, 0x00


	//----- nvinfo : EIATTR_KPARAM_INFO
	.align		4
.L_19:
        /*0048*/ 	.byte	0x04, 0x17
        /*004a*/ 	.short	(.L_21 - .L_20)
.L_20:
        /*004c*/ 	.word	0x00000000
        /*0050*/ 	.short	0x0003
        /*0052*/ 	.short	0x0018
        /*0054*/ 	.byte	0x00, 0xf4, 0x21, 0x00


	//----- nvinfo : EIATTR_KPARAM_INFO
	.align		4
.L_21:
        /*0058*/ 	.byte	0x04, 0x17
        /*005a*/ 	.short	(.L_23 - .L_22)
.L_22:
        /*005c*/ 	.word	0x00000000
        /*0060*/ 	.short	0x0002
        /*0062*/ 	.short	0x0010
        /*0064*/ 	.byte	0x00, 0xf4, 0x21, 0x00


	//----- nvinfo : EIATTR_KPARAM_INFO
	.align		4
.L_23:
        /*0068*/ 	.byte	0x04, 0x17
        /*006a*/ 	.short	(.L_25 - .L_24)
.L_24:
        /*006c*/ 	.word	0x00000000
        /*0070*/ 	.short	0x0001
        /*0072*/ 	.short	0x0008
        /*0074*/ 	.byte	0x00, 0xf4, 0x21, 0x00


	//----- nvinfo : EIATTR_KPARAM_INFO
	.align		4
.L_25:
        /*0078*/ 	.byte	0x04, 0x17
        /*007a*/ 	.short	(.L_27 - .L_26)
.L_26:
        /*007c*/ 	.word	0x00000000
        /*0080*/ 	.short	0x0000
        /*0082*/ 	.short	0x0000
        /*0084*/ 	.byte	0x00, 0xf4, 0x21, 0x00


	//----- nvinfo : EIATTR_SPARSE_MMA_MASK
	.align		4
.L_27:
        /*0088*/ 	.byte	0x03, 0x50
        /*008a*/ 	.short	0x0000


	//----- nvinfo : EIATTR_MAXREG_COUNT
	.align		4
        /*008c*/ 	.byte	0x03, 0x1b
        /*008e*/ 	.short	0x00ff


	//----- nvinfo : EIATTR_EXIT_INSTR_OFFSETS
	.align		4
        /*0090*/ 	.byte	0x04, 0x1c
        /*0092*/ 	.short	(.L_29 - .L_28)


	//   ....[0]....
.L_28:
        /*0094*/ 	.word	0x000011e0


	//   ....[1]....
        /*0098*/ 	.word	0x00001280


	//----- nvinfo : EIATTR_REQNTID
	.align		4
.L_29:
        /*009c*/ 	.byte	0x04, 0x10
        /*009e*/ 	.short	(.L_31 - .L_30)
.L_30:
        /*00a0*/ 	.word	0x00000080
        /*00a4*/ 	.word	0x00000001
        /*00a8*/ 	.word	0x00000001


	//----- nvinfo : EIATTR_CBANK_PARAM_SIZE
	.align		4
.L_31:
        /*00ac*/ 	.byte	0x03, 0x19
        /*00ae*/ 	.short	0x0038


	//----- nvinfo : EIATTR_PARAM_CBANK
	.align		4
        /*00b0*/ 	.byte	0x04, 0x0a
        /*00b2*/ 	.short	(.L_33 - .L_32)
	.align		4
.L_32:
        /*00b4*/ 	.word	index@(.nv.constant0.triton_poi_fused__native_batch_norm_legit_no_training_relu_8)
        /*00b8*/ 	.short	0x0210
        /*00ba*/ 	.short	0x0038


	//----- nvinfo : EIATTR_SW_WAR
	.align		4
.L_33:
        /*00bc*/ 	.byte	0x04, 0x36
        /*00be*/ 	.short	(.L_35 - .L_34)
.L_34:
        /*00c0*/ 	.word	0x00000008
.L_35:


//--------------------- .nv.callgraph             --------------------------
	.section	.nv.callgraph,"",@"SHT_CUDA_CALLGRAPH"
	.align	4
	.sectionentsize	8
	.align		4
        /*0000*/ 	.word	0x00000000
	.align		4
        /*0004*/ 	.word	0xffffffff
	.align		4
        /*0008*/ 	.word	0x00000000
	.align		4
        /*000c*/ 	.word	0xfffffffe
	.align		4
        /*0010*/ 	.word	0x00000000
	.align		4
        /*0014*/ 	.word	0xfffffffd
	.align		4
        /*0018*/ 	.word	0x00000000
	.align		4
        /*001c*/ 	.word	0xfffffffc


//--------------------- .nv.constant4             --------------------------
	.section	.nv.constant4,"a",@progbits
	.align	8
	.align		8
.nv.constant4:
        /*0000*/ 	.dword	_$_str
	.align		8
        /*0008*/ 	.dword	_$_str_$_2


//--------------------- .text.triton_poi_fused__native_batch_norm_legit_no_training_relu_8 --------------------------
	.section	.text.triton_poi_fused__native_batch_norm_legit_no_training_relu_8,"ax",@progbits
	.sectionflags	@"SHF_BARRIERS=1"
	.align	128
        .global         triton_poi_fused__native_batch_norm_legit_no_training_relu_8
        .type           triton_poi_fused__native_batch_norm_legit_no_training_relu_8,@function
        .size           triton_poi_fused__native_batch_norm_legit_no_training_relu_8,(.L_x_1 - triton_poi_fused__native_batch_norm_legit_no_training_relu_8)
        .other          triton_poi_fused__native_batch_norm_legit_no_training_relu_8,@"STO_CUDA_ENTRY STV_DEFAULT"
triton_poi_fused__native_batch_norm_legit_no_training_relu_8:
.text.triton_poi_fused__native_batch_norm_legit_no_training_relu_8:
[----:B------:R-:W0:Y:S01]  /*0000*/  LDC R1, c[0x0][0x28] ;  /* 0x00000a00ff017b82 */ /* 0x000e220000000800 */
[----:B------:R-:W1:Y:S07]  /*0010*/  S2R R2, SR_CTAID.Y ;  /* 0x0000000000027919 */ /* 0x000e6e0000002600 */
[----:B------:R-:W2:Y:S01]  /*0020*/  LDC.64 R10, c[0x0][0x220] ;  /* 0x00008800ff0a7b82 */ /* 0x000ea20000000a00 */
[----:B------:R-:W-:Y:S01]  /*0030*/  CS2R R6, SRZ ;  /* 0x0000000000067805 */ /* 0x000fe2000001ff00 */
[----:B------:R-:W-:Y:S01]  /*0040*/  ULDC.64 UR6, c[0x0][0x208] ;  /* 0x0000820000067ab9 */ /* 0x000fe20000000a00 */
[----:B------:R-:W3:Y:S01]  /*0050*/  S2R R0, SR_TID.X ;  /* 0x0000000000007919 */ /* 0x000ee20000002100 */
[----:B------:R-:W4:Y:S04]  /*0060*/  S2R R8, SR_CTAID.X ;  /* 0x0000000000087919 */ /* 0x000f280000002500 */
[----:B------:R-:W5:Y:S08]  /*0070*/  LDC.64 R24, c[0x0][0x210] ;  /* 0x00008400ff187b82 */ /* 0x000f700000000a00 */
[----:B------:R-:W4:Y:S01]  /*0080*/  LDC.64 R20, c[0x0][0x218] ;  /* 0x00008600ff147b82 */ /* 0x000f220000000a00 */
[----:B-1----:R-:W-:-:S02]  /*0090*/  IMAD.SHL.U32 R2, R2, 0x20, RZ ;  /* 0x0000002002027824 */ /* 0x002fc400078e00ff */
[----:B---3--:R-:W-:-:S05]  /*00a0*/  IMAD.SHL.U32 R3, R0, 0x4, RZ ;  /* 0x0000000400037824 */ /* 0x008fca00078e00ff */
[----:B------:R-:W-:-:S04]  /*00b0*/  LOP3.LUT R3, R2, 0x1c, R3, 0xf8, !PT ;  /* 0x0000001c02037812 */ /* 0x000fc800078ef803 */
[C---:B------:R-:W-:Y:S01]  /*00c0*/  ISETP.GE.AND P2, PT, R3.reuse, 0x480, PT ;  /* 0x000004800300780c */ /* 0x040fe20003f46270 */
[----:B------:R-:W-:-:S05]  /*00d0*/  IMAD.HI R4, R3, 0x38e38e39, RZ ;  /* 0x38e38e3903047827 */ /* 0x000fca00078e02ff */
[----:B------:R-:W-:-:S04]  /*00e0*/  SHF.R.U32.HI R5, RZ, 0x1f, R4 ;  /* 0x0000001fff057819 */ /* 0x000fc80000011604 */
[----:B------:R-:W-:Y:S02]  /*00f0*/  LEA.HI.SX32 R14, R4, R5, 0x1a ;  /* 0x00000005040e7211 */ /* 0x000fe400078fd2ff */
[----:B------:R-:W-:-:S03]  /*0100*/  CS2R R4, SRZ ;  /* 0x0000000000047805 */ /* 0x000fc6000001ff00 */
[----:B------:R-:W-:-:S04]  /*0110*/  IMAD R23, R14, -0x120, R3 ;  /* 0xfffffee00e177824 */ /* 0x000fc800078e0203 */
[----:B--2---:R-:W-:-:S05]  /*0120*/  IMAD.WIDE R10, R23, 0x4, R10 ;  /* 0x00000004170a7825 */ /* 0x004fca00078e020a */
[----:B------:R1:W2:Y:S01]  /*0130*/  @!P2 LDG.E.EL.128 R4, desc[UR6][R10.64] ;  /* 0x000000060a04a981 */ /* 0x0002a2000c2e1d00 */
[----:B------:R-:W-:Y:S01]  /*0140*/  SHF.R.U32.HI R12, RZ, 0x3, R0 ;  /* 0x00000003ff0c7819 */ /* 0x000fe20000011600 */
[----:B----4-:R-:W-:Y:S02]  /*0150*/  IMAD.SHL.U32 R3, R8, 0x20, RZ ;  /* 0x0000002008037824 */ /* 0x010fe400078e00ff */
[----:B------:R-:W-:Y:S01]  /*0160*/  IMAD R9, R14, 0x43920, R23 ;  /* 0x000439200e097824 */ /* 0x000fe200078e0217 */
[----:B------:R-:W-:-:S04]  /*0170*/  SGXT.U32 R12, R12, 0x4 ;  /* 0x000000040c0c781a */ /* 0x000fc80000000000 */
[----:B------:R-:W-:Y:S02]  /*0180*/  LOP3.LUT R8, R3, R12, RZ, 0xfc, !PT ;  /* 0x0000000c03087212 */ /* 0x000fe400078efcff */
[----:B-1----:R-:W-:Y:S02]  /*0190*/  CS2R R10, SRZ ;  /* 0x00000000000a7805 */ /* 0x002fe4000001ff00 */
[----:B------:R-:W-:Y:S02]  /*01a0*/  LOP3.LUT R12, R3, 0x10, R12, 0xfe, !PT ;  /* 0x00000010030c7812 */ /* 0x000fe400078efe0c */
[C---:B------:R-:W-:Y:S01]  /*01b0*/  ISETP.LT.AND P0, PT, R8.reuse, 0x3c1, !P2 ;  /* 0x000003c10800780c */ /* 0x040fe20005701270 */
[----:B------:R-:W-:Y:S01]  /*01c0*/  IMAD R27, R8, 0x120, R9 ;  /* 0x00000120081b7824 */ /* 0x000fe200078e0209 */
[----:B------:R-:W-:Y:S02]  /*01d0*/  ISETP.LT.AND P1, PT, R12, 0x3c1, !P2 ;  /* 0x000003c10c00780c */ /* 0x000fe40005721270 */
[----:B------:R-:W-:Y:S01]  /*01e0*/  CS2R R8, SRZ ;  /* 0x0000000000087805 */ /* 0x000fe2000001ff00 */
[----:B------:R-:W-:-:S02]  /*01f0*/  VIADD R13, R27, 0x1200 ;  /* 0x000012001b0d7836 */ /* 0x000fc40000000000 */
[----:B-----5:R-:W-:Y:S01]  /*0200*/  IMAD.WIDE R26, R27, 0x4, R24 ;  /* 0x000000041b1a7825 */ /* 0x020fe200078e0218 */
[----:B------:R-:W-:-:S03]  /*0210*/  CS2R R14, SRZ ;  /* 0x00000000000e7805 */ /* 0x000fc6000001ff00 */
[----:B------:R-:W-:Y:S01]  /*0220*/  IMAD.WIDE R24, R13, 0x4, R24 ;  /* 0x000000040d187825 */ /* 0x000fe200078e0218 */
[----:B------:R-:W-:Y:S01]  /*0230*/  CS2R R12, SRZ ;  /* 0x00000000000c7805 */ /* 0x000fe2000001ff00 */
[----:B------:R-:W3:Y:S01]  /*0240*/  @P0 LDG.E.EL.128 R8, desc[UR6][R26.64] ;  /* 0x000000061a080981 */ /* 0x000ee2000c2e1d00 */
[----:B------:R-:W-:Y:S01]  /*0250*/  CS2R R16, SRZ ;  /* 0x0000000000107805 */ /* 0x000fe2000001ff00 */
[----:B0-----:R-:W-:Y:S01]  /*0260*/  IMAD.WIDE R20, R23, 0x4, R20 ;  /* 0x0000000417147825 */ /* 0x001fe200078e0214 */
[----:B------:R-:W-:-:S04]  /*0270*/  CS2R R18, SRZ ;  /* 0x0000000000127805 */ /* 0x000fc8000001ff00 */
[----:B------:R0:W3:Y:S04]  /*0280*/  @!P2 LDG.E.EL.128 R12, desc[UR6][R20.64] ;  /* 0x00000006140ca981 */ /* 0x0000e8000c2e1d00 */
[----:B------:R1:W4:Y:S01]  /*0290*/  @P1 LDG.E.EL.128 R16, desc[UR6][R24.64] ;  /* 0x0000000618101981 */ /* 0x000322000c2e1d00 */
[----:B0-----:R-:W0:Y:S08]  /*02a0*/  LDC.64 R20, c[0x0][0x230] ;  /* 0x00008c00ff147b82 */ /* 0x001e300000000a00 */
[----:B-1----:R-:W1:Y:S01]  /*02b0*/  LDC.64 R24, c[0x0][0x228] ;  /* 0x00008a00ff187b82 */ /* 0x002e620000000a00 */
[----:B0-----:R-:W-:-:S04]  /*02c0*/  IMAD.WIDE R20, R23, 0x4, R20 ;  /* 0x0000000417147825 */ /* 0x001fc800078e0214 */
[----:B-1----:R-:W-:-:S04]  /*02d0*/  IMAD.WIDE R24, R23, 0x4, R24 ;  /* 0x0000000417187825 */ /* 0x002fc800078e0218 */
[----:B--2---:R-:W-:Y:S01]  /*02e0*/  FADD R4, R4, 9.9999997473787516356e-06 ;  /* 0x3727c5ac04047421 */ /* 0x004fe20000000000 */
[----:B------:R-:W-:-:S03]  /*02f0*/  FADD R5, R5, 9.9999997473787516356e-06 ;  /* 0x3727c5ac05057421 */ /* 0x000fc60000000000 */
[----:B------:R-:W0:Y:S08]  /*0300*/  MUFU.SQRT R27, R4 ;  /* 0x00000004001b7308 */ /* 0x000e300000002000 */
[----:B------:R1:W2:Y:S01]  /*0310*/  MUFU.SQRT R22, R5 ;  /* 0x0000000500167308 */ /* 0x0002a20000002000 */
[C---:B0-----:R-:W-:Y:S02]  /*0320*/  FSETP.GT.AND P0, PT, R27.reuse, 8.50705917302346158658e+37, PT ;  /* 0x7e8000001b00780b */ /* 0x041fe40003f04000 */
[----:B------:R-:W-:Y:S01]  /*0330*/  FSETP.GEU.AND P3, PT, R27, 1.175494350822287508e-38, PT ;  /* 0x008000001b00780b */ /* 0x000fe20003f6e000 */
[----:B-1----:R-:W-:Y:S01]  /*0340*/  IMAD.MOV.U32 R5, RZ, RZ, 0x3e800000 ;  /* 0x3e800000ff057424 */ /* 0x002fe200078e00ff */
[----:B--2---:R-:W-:-:S02]  /*0350*/  FSETP.GT.AND P1, PT, R22, 8.50705917302346158658e+37, PT ;  /* 0x7e8000001600780b */ /* 0x004fc40003f24000 */
[----:B------:R-:W-:Y:S02]  /*0360*/  FSETP.GEU.AND P4, PT, R22, 1.175494350822287508e-38, PT ;  /* 0x008000001600780b */ /* 0x000fe40003f8e000 */
[----:B------:R-:W-:-:S05]  /*0370*/  FSEL R29, R5, 1, P1 ;  /* 0x3f800000051d7808 */ /* 0x000fca0000800000 */
[----:B------:R-:W-:Y:S01]  /*0380*/  @P0 FMUL R27, R27, 0.25 ;  /* 0x3e8000001b1b0820 */ /* 0x000fe20000400000 */
[----:B---3--:R-:W-:Y:S01]  /*0390*/  FADD R4, -R12, R8 ;  /* 0x000000080c047221 */ /* 0x008fe20000000100 */
[----:B------:R-:W-:Y:S01]  /*03a0*/  FADD R26, -R14, R10 ;  /* 0x0000000a0e1a7221 */ /* 0x000fe20000000100 */
[----:B------:R-:W-:Y:S01]  /*03b0*/  FADD R28, -R15, R11 ;  /* 0x0000000b0f1c7221 */ /* 0x000fe20000000100 */
[----:B------:R-:W-:Y:S01]  /*03c0*/  @!P3 FMUL R27, R27, 16777216 ;  /* 0x4b8000001b1bb820 */ /* 0x000fe20000400000 */
[----:B----4-:R-:W-:Y:S01]  /*03d0*/  FADD R16, -R12, R16 ;  /* 0x000000100c107221 */ /* 0x010fe20000000100 */
[----:B------:R-:W-:Y:S01]  /*03e0*/  FSEL R12, R5, 1, P0 ;  /* 0x3f800000050c7808 */ /* 0x000fe20000000000 */
[----:B------:R-:W-:Y:S01]  /*03f0*/  FADD R17, -R13, R17 ;  /* 0x000000110d117221 */ /* 0x000fe20000000100 */
[----:B------:R-:W-:Y:S01]  /*0400*/  @P1 FMUL R22, R22, 0.25 ;  /* 0x3e80000016161820 */ /* 0x000fe20000400000 */
[----:B------:R-:W-:Y:S01]  /*0410*/  FADD R18, -R14, R18 ;  /* 0x000000120e127221 */ /* 0x000fe20000000100 */
[----:B------:R-:W0:Y:S01]  /*0420*/  MUFU.RCP R27, R27 ;  /* 0x0000001b001b7308 */ /* 0x000e220000001000 */
[----:B------:R-:W-:Y:S01]  /*0430*/  @!P3 FMUL R12, R12, 16777216 ;  /* 0x4b8000000c0cb820 */ /* 0x000fe20000400000 */
[----:B------:R-:W-:Y:S01]  /*0440*/  @!P4 FMUL R22, R22, 16777216 ;  /* 0x4b8000001616c820 */ /* 0x000fe20000400000 */
[----:B------:R-:W-:Y:S01]  /*0450*/  @!P4 FMUL R29, R29, 16777216 ;  /* 0x4b8000001d1dc820 */ /* 0x000fe20000400000 */
[----:B------:R-:W-:Y:S01]  /*0460*/  FADD R19, -R15, R19 ;  /* 0x000000130f137221 */ /* 0x000fe20000000100 */
[----:B------:R-:W-:-:S03]  /*0470*/  CS2R R10, SRZ ;  /* 0x00000000000a7805 */ /* 0x000fc6000001ff00 */
[----:B------:R1:W2:Y:S01]  /*0480*/  MUFU.RCP R8, R22 ;  /* 0x0000001600087308 */ /* 0x0002a20000001000 */
[----:B------:R-:W-:Y:S01]  /*0490*/  CS2R R14, SRZ ;  /* 0x00000000000e7805 */ /* 0x000fe2000001ff00 */
[----:B0-----:R-:W-:Y:S01]  /*04a0*/  FMUL R27, R27, R12 ;  /* 0x0000000c1b1b7220 */ /* 0x001fe20000400000 */
[----:B-1----:R-:W-:Y:S01]  /*04b0*/  FADD R22, -R13, R9 ;  /* 0x000000090d167221 */ /* 0x002fe20000000100 */
[----:B------:R-:W-:Y:S01]  /*04c0*/  CS2R R12, SRZ ;  /* 0x00000000000c7805 */ /* 0x000fe2000001ff00 */
[----:B--2---:R-:W-:Y:S01]  /*04d0*/  FMUL R29, R8, R29 ;  /* 0x0000001d081d7220 */ /* 0x004fe20000400000 */
[----:B------:R-:W-:-:S04]  /*04e0*/  CS2R R8, SRZ ;  /* 0x0000000000087805 */ /* 0x000fc8000001ff00 */
[----:B------:R-:W2:Y:S04]  /*04f0*/  @!P2 LDG.E.EL.128 R12, desc[UR6][R20.64] ;  /* 0x00000006140ca981 */ /* 0x000ea8000c2e1d00 */
[----:B------:R0:W2:Y:S01]  /*0500*/  @!P2 LDG.E.EL.128 R8, desc[UR6][R24.64] ;  /* 0x000000061808a981 */ /* 0x0000a2000c2e1d00 */
[----:B------:R-:W-:-:S06]  /*0510*/  FADD R7, R7, 9.9999997473787516356e-06 ;  /* 0x3727c5ac07077421 */ /* 0x000fcc0000000000 */
[----:B------:R-:W1:Y:S01]  /*0520*/  MUFU.SQRT R7, R7 ;  /* 0x0000000700077308 */ /* 0x000e620000002000 */
[----:B------:R-:W-:Y:S02]  /*0530*/  FADD R23, R6, 9.9999997473787516356e-06 ;  /* 0x3727c5ac06177421 */ /* 0x000fe40000000000 */
[----:B------:R-:W3:Y:S05]  /*0540*/  S2R R6, SR_TID.X ;  /* 0x0000000000067919 */ /* 0x000eea0000002100 */
[----:B0-----:R-:W0:Y:S01]  /*0550*/  MUFU.SQRT R24, R23 ;  /* 0x0000001700187308 */ /* 0x001e220000002000 */
[C---:B-1----:R-:W-:Y:S02]  /*0560*/  FSETP.GT.AND P1, PT, R7.reuse, 8.50705917302346158658e+37, PT ;  /* 0x7e8000000700780b */ /* 0x042fe40003f24000 */
[----:B------:R-:W-:Y:S01]  /*0570*/  FSETP.GEU.AND P3, PT, R7, 1.175494350822287508e-38, PT ;  /* 0x008000000700780b */ /* 0x000fe20003f6e000 */
[----:B------:R-:W1:Y:S01]  /*0580*/  S2UR UR5, SR_CgaCtaId ;  /* 0x00000000000579c3 */ /* 0x000e620000008800 */
[----:B0-----:R-:W-:-:S09]  /*0590*/  FSETP.GT.AND P0, PT, R24, 8.50705917302346158658e+37, PT ;  /* 0x7e8000001800780b */ /* 0x001fd20003f04000 */
[----:B------:R-:W-:Y:S01]  /*05a0*/  @P1 FMUL R7, R7, 0.25 ;  /* 0x3e80000007071820 */ /* 0x000fe20000400000 */
[----:B------:R-:W-:-:S03]  /*05b0*/  FSETP.GEU.AND P2, PT, R24, 1.175494350822287508e-38, PT ;  /* 0x008000001800780b */ /* 0x000fc60003f4e000 */
[----:B------:R-:W-:Y:S01]  /*05c0*/  @!P3 FMUL R7, R7, 16777216 ;  /* 0x4b8000000707b820 */ /* 0x000fe20000400000 */
[C---:B------:R-:W-:Y:S01]  /*05d0*/  FMUL R21, R27.reuse, R16 ;  /* 0x000000101b157220 */ /* 0x040fe20000400000 */
[----:B------:R-:W-:Y:S02]  /*05e0*/  FMUL R27, R27, R4 ;  /* 0x000000041b1b7220 */ /* 0x000fe40000400000 */
[----:B------:R-:W0:Y:S01]  /*05f0*/  MUFU.RCP R20, R7 ;  /* 0x0000000700147308 */ /* 0x000e220000001000 */
[C---:B------:R-:W-:Y:S01]  /*0600*/  FSEL R16, R5.reuse, 1, P0 ;  /* 0x3f80000005107808 */ /* 0x040fe20000000000 */
[----:B------:R-:W-:Y:S01]  /*0610*/  @P0 FMUL R24, R24, 0.25 ;  /* 0x3e80000018180820 */ /* 0x000fe20000400000 */
[----:B------:R-:W-:Y:S01]  /*0620*/  FSEL R5, R5, 1, P1 ;  /* 0x3f80000005057808 */ /* 0x000fe20000800000 */
[----:B------:R-:W-:Y:S02]  /*0630*/  UMOV UR4, 0x400 ;  /* 0x0000040000047882 */ /* 0x000fe40000000000 */
[----:B------:R-:W-:-:S02]  /*0640*/  @!P2 FMUL R24, R24, 16777216 ;  /* 0x4b8000001818a820 */ /* 0x000fc40000400000 */
[----:B------:R-:W-:Y:S01]  /*0650*/  @!P3 FMUL R5, R5, 16777216 ;  /* 0x4b8000000505b820 */ /* 0x000fe20000400000 */
[----:B-1----:R-:W-:Y:S01]  /*0660*/  UPRMT UR4, UR5, 0x654, UR4 ;  /* 0x0000065405047896 */ /* 0x002fe20008000004 */
[----:B------:R-:W1:Y:S02]  /*0670*/  MUFU.RCP R23, R24 ;  /* 0x0000001800177308 */ /* 0x000e640000001000 */
[----:B0-----:R-:W-:Y:S01]  /*0680*/  FMUL R20, R20, R5 ;  /* 0x0000000514147220 */ /* 0x001fe20000400000 */
[----:B------:R-:W-:-:S04]  /*0690*/  @!P2 FMUL R16, R16, 16777216 ;  /* 0x4b8000001010a820 */ /* 0x000fc80000400000 */
[----:B-1----:R-:W-:Y:S01]  /*06a0*/  FMUL R23, R23, R16 ;  /* 0x0000001017177220 */ /* 0x002fe20000400000 */
[----:B------:R-:W-:Y:S01]  /*06b0*/  LOP3.LUT R3, R3, 0x1f, R0, 0xf8, !PT ;  /* 0x0000001f03037812 */ /* 0x000fe200078ef800 */
[----:B------:R-:W-:Y:S01]  /*06c0*/  FMUL R28, R20, R28 ;  /* 0x0000001c141c7220 */ /* 0x000fe20000400000 */
[-CC-:B--2---:R-:W-:Y:S01]  /*06d0*/  FFMA R4, R27, R8.reuse, R12.reuse ;  /* 0x000000081b047223 */ /* 0x184fe2000000000c */
[----:B------:R-:W-:Y:S01]  /*06e0*/  FFMA R8, R21, R8, R12 ;  /* 0x0000000815087223 */ /* 0x000fe2000000000c */
[----:B---3--:R-:W-:Y:S01]  /*06f0*/  IMAD.SHL.U32 R12, R6, 0x80, RZ ;  /* 0x00000080060c7824 */ /* 0x008fe200078e00ff */
[----:B------:R-:W-:-:S04]  /*0700*/  SHF.R.U32.HI R21, RZ, 0x3, R6 ;  /* 0x00000003ff157819 */ /* 0x000fc80000011606 */
[----:B------:R-:W-:Y:S02]  /*0710*/  SGXT.U32 R21, R21, 0x4 ;  /* 0x000000041515781a */ /* 0x000fe40000000000 */
[----:B------:R-:W-:-:S04]  /*0720*/  LOP3.LUT R12, R12, 0x380, RZ, 0xc0, !PT ;  /* 0x000003800c0c7812 */ /* 0x000fc800078ec0ff */
[C---:B------:R-:W-:Y:S02]  /*0730*/  LOP3.LUT R5, R12.reuse, R21, RZ, 0xfc, !PT ;  /* 0x000000150c057212 */ /* 0x040fe400078efcff */
[----:B------:R-:W-:-:S04]  /*0740*/  LOP3.LUT R21, R12, 0x40, RZ, 0xfc, !PT ;  /* 0x000000400c157812 */ /* 0x000fc800078efcff */
[----:B------:R-:W-:Y:S02]  /*0750*/  LEA.HI R24, R21, UR4, RZ, 0x1d ;  /* 0x0000000415187c11 */ /* 0x000fe4000f8fe8ff */
[----:B------:R-:W-:-:S04]  /*0760*/  SHF.R.U32.HI R21, RZ, 0x5, R0 ;  /* 0x00000005ff157819 */ /* 0x000fc80000011600 */
[----:B------:R-:W-:-:S04]  /*0770*/  SGXT.U32 R21, R21, 0x2 ;  /* 0x000000021515781a */ /* 0x000fc80000000000 */
[----:B------:R-:W-:Y:S01]  /*0780*/  LOP3.LUT R2, R21, R2, RZ, 0xfc, !PT ;  /* 0x0000000215027212 */ /* 0x000fe200078efcff */
[----:B------:R-:W-:Y:S01]  /*0790*/  FMUL R21, R23, R18 ;  /* 0x0000001217157220 */ /* 0x000fe20000400000 */
[C---:B------:R-:W-:Y:S02]  /*07a0*/  LOP3.LUT R7, R12.reuse, 0x20, RZ, 0xfc, !PT ;  /* 0x000000200c077812 */ /* 0x040fe400078efcff */
[----:B------:R-:W-:Y:S01]  /*07b0*/  LOP3.LUT R25, R12, 0x60, RZ, 0xfc, !PT ;  /* 0x000000600c197812 */ /* 0x000fe200078efcff */
[----:B------:R-:W-:Y:S01]  /*07c0*/  IMAD.HI R18, R2, 0x38e38e39, RZ ;  /* 0x38e38e3902127827 */ /* 0x000fe200078e02ff */
[----:B------:R-:W-:Y:S02]  /*07d0*/  LEA.HI R16, R12, UR4, RZ, 0x1d ;  /* 0x000000040c107c11 */ /* 0x000fe4000f8fe8ff */
[----:B------:R-:W-:Y:S01]  /*07e0*/  LEA.HI R12, R7, UR4, RZ, 0x1d ;  /* 0x00000004070c7c11 */ /* 0x000fe2000f8fe8ff */
[----:B------:R-:W-:Y:S02]  /*07f0*/  IMAD R7, R5, 0x4, R24 ;  /* 0x0000000405077824 */ /* 0x000fe400078e0218 */
[----:B------:R-:W-:Y:S01]  /*0800*/  FMUL R24, R29, R17 ;  /* 0x000000111d187220 */ /* 0x000fe20000400000 */
[----:B------:R-:W-:Y:S01]  /*0810*/  FMUL R23, R23, R26 ;  /* 0x0000001a17177220 */ /* 0x000fe20000400000 */
[----:B------:R-:W-:Y:S01]  /*0820*/  SHF.R.U32.HI R17, RZ, 0x1f, R18 ;  /* 0x0000001fff117819 */ /* 0x000fe20000011612 */
[----:B------:R-:W-:Y:S01]  /*0830*/  FMUL R26, R29, R22 ;  /* 0x000000161d1a7220 */ /* 0x000fe20000400000 */
[----:B------:R-:W-:-:S02]  /*0840*/  LEA.HI R25, R25, UR4, RZ, 0x1d ;  /* 0x0000000419197c11 */ /* 0x000fc4000f8fe8ff */
[----:B------:R-:W-:Y:S01]  /*0850*/  LEA.HI.SX32 R17, R18, R17, 0x1a ;  /* 0x0000001112117211 */ /* 0x000fe200078fd2ff */
[-CC-:B------:R-:W-:Y:S01]  /*0860*/  FFMA R18, R26, R9.reuse, R13.reuse ;  /* 0x000000091a127223 */ /* 0x180fe2000000000d */
[----:B------:R-:W-:Y:S01]  /*0870*/  FFMA R13, R24, R9, R13 ;  /* 0x00000009180d7223 */ /* 0x000fe2000000000d */
[----:B------:R-:W-:Y:S02]  /*0880*/  SHF.R.U32.HI R9, RZ, 0x3, R0 ;  /* 0x00000003ff097819 */ /* 0x000fe40000011600 */
[----:B------:R-:W-:Y:S01]  /*0890*/  LOP3.LUT R0, R6, 0x7f, RZ, 0xc0, !PT ;  /* 0x0000007f06007812 */ /* 0x000fe200078ec0ff */
[C---:B------:R-:W-:Y:S02]  /*08a0*/  IMAD R16, R5.reuse, 0x4, R16 ;  /* 0x0000000405107824 */ /* 0x040fe400078e0210 */
[----:B------:R-:W-:Y:S01]  /*08b0*/  FMUL R22, R20, R19 ;  /* 0x0000001314167220 */ /* 0x000fe20000400000 */
[C---:B------:R-:W-:Y:S02]  /*08c0*/  IMAD R12, R5.reuse, 0x4, R12 ;  /* 0x00000004050c7824 */ /* 0x040fe400078e020c */
[----:B------:R-:W-:Y:S01]  /*08d0*/  IMAD R5, R5, 0x4, R25 ;  /* 0x0000000405057824 */ /* 0x000fe200078e0219 */
[----:B------:R-:W-:Y:S01]  /*08e0*/  LOP3.LUT R25, R0, 0x280, RZ, 0xfc, !PT ;  /* 0x0000028000197812 */ /* 0x000fe200078efcff */
[----:B------:R-:W-:Y:S01]  /*08f0*/  FFMA R20, R21, R10, R14 ;  /* 0x0000000a15147223 */ /* 0x000fe2000000000e */
[-CC-:B------:R-:W-:Y:S01]  /*0900*/  FFMA R21, R28, R11.reuse, R15.reuse ;  /* 0x0000000b1c157223 */ /* 0x180fe2000000000f */
[----:B------:R-:W-:Y:S01]  /*0910*/  FFMA R22, R22, R11, R15 ;  /* 0x0000000b16167223 */ /* 0x000fe2000000000f */
[----:B------:R-:W-:-:S02]  /*0920*/  LOP3.LUT R11, R0, 0x180, RZ, 0xfc, !PT ;  /* 0x00000180000b7812 */ /* 0x000fc400078efcff */
[C---:B------:R-:W-:Y:S02]  /*0930*/  LOP3.LUT R15, R0.reuse, 0x200, RZ, 0xfc, !PT ;  /* 0x00000200000f7812 */ /* 0x040fe400078efcff */
[----:B------:R-:W-:Y:S02]  /*0940*/  SHF.R.U32.HI R25, RZ, 0x3, R25 ;  /* 0x00000003ff197819 */ /* 0x000fe40000011619 */
[----:B------:R-:W-:Y:S02]  /*0950*/  LOP3.LUT R27, R0, 0x300, RZ, 0xfc, !PT ;  /* 0x00000300001b7812 */ /* 0x000fe400078efcff */
[----:B------:R-:W-:Y:S02]  /*0960*/  SHF.R.U32.HI R11, RZ, 0x3, R11 ;  /* 0x00000003ff0b7819 */ /* 0x000fe4000001160b */
[----:B------:R-:W-:Y:S02]  /*0970*/  SHF.R.U32.HI R15, RZ, 0x3, R15 ;  /* 0x00000003ff0f7819 */ /* 0x000fe4000001160f */
[----:B------:R-:W-:-:S02]  /*0980*/  LOP3.LUT R25, R25, 0x5c, RZ, 0xc0, !PT ;  /* 0x0000005c19197812 */ /* 0x000fc400078ec0ff */
[----:B------:R-:W-:Y:S02]  /*0990*/  SHF.R.U32.HI R27, RZ, 0x3, R27 ;  /* 0x00000003ff1b7819 */ /* 0x000fe4000001161b */
[----:B------:R-:W-:Y:S01]  /*09a0*/  FSETP.GEU.AND P0, PT, R4, RZ, PT ;  /* 0x000000ff0400720b */ /* 0x000fe20003f0e000 */
[----:B------:R-:W-:Y:S01]  /*09b0*/  FFMA R19, R23, R10, R14 ;  /* 0x0000000a17137223 */ /* 0x000fe2000000000e */
[----:B------:R-:W-:Y:S01]  /*09c0*/  LOP3.LUT R11, R11, 0x3c, RZ, 0xc0, !PT ;  /* 0x0000003c0b0b7812 */ /* 0x000fe200078ec0ff */
[----:B------:R-:W-:Y:S01]  /*09d0*/  VIADD R25, R25, UR4 ;  /* 0x0000000419197c36 */ /* 0x000fe20008000000 */
[----:B------:R-:W-:Y:S02]  /*09e0*/  LOP3.LUT R15, R15, 0x4c, RZ, 0xc0, !PT ;  /* 0x0000004c0f0f7812 */ /* 0x000fe400078ec0ff */
[----:B------:R-:W-:Y:S02]  /*09f0*/  LOP3.LUT R9, R9, 0xc, RZ, 0xc0, !PT ;  /* 0x0000000c09097812 */ /* 0x000fe400078ec0ff */
[----:B------:R-:W-:-:S02]  /*0a00*/  LOP3.LUT R27, R27, 0x6c, RZ, 0xc0, !PT ;  /* 0x0000006c1b1b7812 */ /* 0x000fc400078ec0ff */
[----:B------:R-:W-:Y:S02]  /*0a10*/  FSEL R4, R4, RZ, P0 ;  /* 0x000000ff04047208 */ /* 0x000fe40000000000 */
[----:B------:R-:W-:Y:S01]  /*0a20*/  FSETP.GEU.AND P0, PT, R18, RZ, PT ;  /* 0x000000ff1200720b */ /* 0x000fe20003f0e000 */
[----:B------:R-:W-:Y:S01]  /*0a30*/  VIADD R11, R11, UR4 ;  /* 0x000000040b0b7c36 */ /* 0x000fe20008000000 */
[C---:B------:R-:W-:Y:S01]  /*0a40*/  LOP3.LUT R10, R0.reuse, 0x100, RZ, 0xfc, !PT ;  /* 0x00000100000a7812 */ /* 0x040fe200078efcff */
[----:B------:R-:W-:Y:S01]  /*0a50*/  VIADD R15, R15, UR4 ;  /* 0x000000040f0f7c36 */ /* 0x000fe20008000000 */
[----:B------:R-:W-:Y:S01]  /*0a60*/  FSETP.GEU.AND P3, PT, R19, RZ, PT ;  /* 0x000000ff1300720b */ /* 0x000fe20003f6e000 */
[----:B------:R-:W-:Y:S01]  /*0a70*/  IMAD R14, R0, 0x4, R25 ;  /* 0x00000004000e7824 */ /* 0x000fe200078e0219 */
[----:B------:R-:W-:Y:S01]  /*0a80*/  FSEL R25, R18, RZ, P0 ;  /* 0x000000ff12197208 */ /* 0x000fe20000000000 */
[----:B------:R-:W-:Y:S01]  /*0a90*/  VIADD R23, R9, UR4 ;  /* 0x0000000409177c36 */ /* 0x000fe20008000000 */
[----:B------:R-:W-:Y:S01]  /*0aa0*/  FSETP.GEU.AND P1, PT, R8, RZ, PT ;  /* 0x000000ff0800720b */ /* 0x000fe20003f2e000 */
[----:B------:R-:W-:Y:S01]  /*0ab0*/  VIADD R27, R27, UR4 ;  /* 0x000000041b1b7c36 */ /* 0x000fe20008000000 */
[----:B------:R-:W-:Y:S01]  /*0ac0*/  SHF.R.U32.HI R9, RZ, 0x3, R10 ;  /* 0x00000003ff097819 */ /* 0x000fe2000001160a */
[C---:B------:R-:W-:Y:S01]  /*0ad0*/  IMAD R10, R0.reuse, 0x4, R11 ;  /* 0x00000004000a7824 */ /* 0x040fe200078e020b */
[----:B------:R-:W-:Y:S01]  /*0ae0*/  FSETP.GEU.AND P0, PT, R13, RZ, PT ;  /* 0x000000ff0d00720b */ /* 0x000fe20003f0e000 */
[C---:B------:R-:W-:Y:S01]  /*0af0*/  IMAD R11, R0.reuse, 0x4, R15 ;  /* 0x00000004000b7824 */ /* 0x040fe200078e020f */
[----:B------:R-:W-:Y:S01]  /*0b00*/  FSETP.GEU.AND P2, PT, R21, RZ, PT ;  /* 0x000000ff1500720b */ /* 0x000fe20003f4e000 */
[----:B------:R-:W-:Y:S01]  /*0b10*/  IMAD R15, R0, 0x4, R27 ;  /* 0x00000004000f7824 */ /* 0x000fe200078e021b */
[----:B------:R-:W-:-:S02]  /*0b20*/  FSEL R18, R19, RZ, P3 ;  /* 0x000000ff13127208 */ /* 0x000fc40001800000 */
[----:B------:R-:W-:Y:S02]  /*0b30*/  FSEL R19, R8, RZ, P1 ;  /* 0x000000ff08137208 */ /* 0x000fe40000800000 */
[----:B------:R-:W-:Y:S02]  /*0b40*/  FSEL R27, R13, RZ, P0 ;  /* 0x000000ff0d1b7208 */ /* 0x000fe40000000000 */
[----:B------:R-:W-:Y:S02]  /*0b50*/  FSETP.GEU.AND P1, PT, R20, RZ, PT ;  /* 0x000000ff1400720b */ /* 0x000fe40003f2e000 */
[----:B------:R-:W-:Y:S02]  /*0b60*/  FSEL R26, R21, RZ, P2 ;  /* 0x000000ff151a7208 */ /* 0x000fe40001000000 */
[----:B------:R-:W-:Y:S01]  /*0b70*/  FSETP.GEU.AND P0, PT, R22, RZ, PT ;  /* 0x000000ff1600720b */ /* 0x000fe20003f0e000 */
[----:B------:R-:W-:Y:S01]  /*0b80*/  STS [R16], R4 ;  /* 0x0000000410007388 */ /* 0x000fe20000000800 */
[----:B------:R-:W-:-:S02]  /*0b90*/  FSEL R28, R20, RZ, P1 ;  /* 0x000000ff141c7208 */ /* 0x000fc40000800000 */
[----:B------:R-:W-:Y:S01]  /*0ba0*/  FSEL R22, R22, RZ, P0 ;  /* 0x000000ff16167208 */ /* 0x000fe20000000000 */
[----:B------:R-:W-:Y:S04]  /*0bb0*/  STS [R12+0x80], R25 ;  /* 0x000080190c007388 */ /* 0x000fe80000000800 */
[----:B------:R0:W-:Y:S04]  /*0bc0*/  STS [R7+0x100], R18 ;  /* 0x0001001207007388 */ /* 0x0001e80000000800 */
[----:B------:R-:W-:Y:S04]  /*0bd0*/  STS [R5+0x180], R26 ;  /* 0x0001801a05007388 */ /* 0x000fe80000000800 */
[----:B------:R-:W-:Y:S04]  /*0be0*/  STS [R16+0x40], R19 ;  /* 0x0000401310007388 */ /* 0x000fe80000000800 */
[----:B------:R1:W-:Y:S04]  /*0bf0*/  STS [R12+0xc0], R27 ;  /* 0x0000c01b0c007388 */ /* 0x0003e80000000800 */
[----:B------:R-:W-:Y:S04]  /*0c00*/  STS [R7+0x140], R28 ;  /* 0x0001401c07007388 */ /* 0x000fe80000000800 */
[----:B------:R2:W-:Y:S01]  /*0c10*/  STS [R5+0x1c0], R22 ;  /* 0x0001c01605007388 */ /* 0x0005e20000000800 */
[----:B------:R-:W-:Y:S01]  /*0c20*/  BAR.SYNC.DEFER_BLOCKING 0x0 ;  /* 0x0000000000007b1d */ /* 0x000fe20000010000 */
[----:B------:R-:W-:Y:S01]  /*0c30*/  IMAD R23, R0, 0x4, R23 ;  /* 0x0000000400177824 */ /* 0x000fe200078e0217 */
[----:B------:R-:W-:-:S02]  /*0c40*/  LOP3.LUT R24, R2, 0x8, RZ, 0xfc, !PT ;  /* 0x0000000802187812 */ /* 0x000fc400078efcff */
[----:B------:R-:W-:Y:S02]  /*0c50*/  LOP3.LUT R8, R2, 0xc, RZ, 0xfc, !PT ;  /* 0x0000000c02087812 */ /* 0x000fe400078efcff */
[----:B------:R-:W-:Y:S01]  /*0c60*/  LOP3.LUT R6, R0, 0x80, RZ, 0xfc, !PT ;  /* 0x0000008000067812 */ /* 0x000fe200078efcff */
[----:B0-----:R-:W-:Y:S01]  /*0c70*/  IMAD.HI R18, R24, 0x38e38e39, RZ ;  /* 0x38e38e3918127827 */ /* 0x001fe200078e02ff */
[----:B------:R-:W-:-:S03]  /*0c80*/  LOP3.LUT R13, R2, 0x4, RZ, 0xfc, !PT ;  /* 0x00000004020d7812 */ /* 0x000fc600078efcff */
[----:B------:R-:W-:Y:S01]  /*0c90*/  IMAD.HI R21, R8, 0x38e38e39, RZ ;  /* 0x38e38e3908157827 */ /* 0x000fe200078e02ff */
[----:B------:R-:W-:Y:S02]  /*0ca0*/  SHF.R.U32.HI R6, RZ, 0x3, R6 ;  /* 0x00000003ff067819 */ /* 0x000fe40000011606 */
[----:B-1----:R-:W-:Y:S01]  /*0cb0*/  LOP3.LUT R12, R2, 0x18, RZ, 0xfc, !PT ;  /* 0x00000018020c7812 */ /* 0x002fe200078efcff */
[----:B------:R-:W-:Y:S01]  /*0cc0*/  IMAD.HI R20, R13, 0x38e38e39, RZ ;  /* 0x38e38e390d147827 */ /* 0x000fe200078e02ff */
[----:B------:R-:W-:Y:S02]  /*0cd0*/  SHF.R.U32.HI R19, RZ, 0x1f, R18 ;  /* 0x0000001fff137819 */ /* 0x000fe40000011612 */
[----:B------:R-:W-:Y:S01]  /*0ce0*/  SHF.R.U32.HI R4, RZ, 0x1f, R21 ;  /* 0x0000001fff047819 */ /* 0x000fe20000011615 */
[----:B------:R-:W0:Y:S01]  /*0cf0*/  LDS R23, [R23] ;  /* 0x0000000017177984 */ /* 0x000e220000000800 */
[----:B------:R-:W-:Y:S02]  /*0d00*/  LOP3.LUT R6, R6, 0x1c, RZ, 0xc0, !PT ;  /* 0x0000001c06067812 */ /* 0x000fe400078ec0ff */
[----:B------:R-:W-:-:S02]  /*0d10*/  LOP3.LUT R9, R9, 0x2c, RZ, 0xc0, !PT ;  /* 0x0000002c09097812 */ /* 0x000fc400078ec0ff */
[----:B------:R-:W-:Y:S01]  /*0d20*/  ISETP.GE.AND P0, PT, R3, 0x3c1, PT ;  /* 0x000003c10300780c */ /* 0x000fe20003f06270 */
[----:B--2---:R-:W-:Y:S01]  /*0d30*/  IMAD R22, R17, -0x120, R2 ;  /* 0xfffffee011167824 */ /* 0x004fe200078e0202 */
[----:B------:R-:W-:Y:S01]  /*0d40*/  LEA.HI.SX32 R7, R18, R19, 0x1a ;  /* 0x0000001312077211 */ /* 0x000fe200078fd2ff */
[----:B------:R-:W-:Y:S01]  /*0d50*/  IMAD.HI R19, R12, 0x38e38e39, RZ ;  /* 0x38e38e390c137827 */ /* 0x000fe200078e02ff */
[----:B------:R-:W-:Y:S01]  /*0d60*/  SHF.R.U32.HI R25, RZ, 0x1f, R20 ;  /* 0x0000001fff197819 */ /* 0x000fe20000011614 */
[----:B------:R-:W-:Y:S01]  /*0d70*/  LDS R10, [R10+0x600] ;  /* 0x000600000a0a7984 */ /* 0x000fe20000000800 */
[----:B------:R-:W-:Y:S01]  /*0d80*/  LEA.HI.SX32 R21, R21, R4, 0x1a ;  /* 0x0000000415157211 */ /* 0x000fe200078fd2ff */
[----:B------:R-:W-:Y:S01]  /*0d90*/  VIADD R6, R6, UR4 ;  /* 0x0000000406067c36 */ /* 0x000fe20008000000 */
[----:B------:R-:W1:Y:S01]  /*0da0*/  LDC.64 R4, c[0x0][0x238] ;  /* 0x00008e00ff047b82 */ /* 0x000e620000000a00 */
[----:B------:R-:W-:Y:S01]  /*0db0*/  VIADD R9, R9, UR4 ;  /* 0x0000000409097c36 */ /* 0x000fe20008000000 */
[----:B------:R-:W-:Y:S01]  /*0dc0*/  LEA.HI.SX32 R16, R20, R25, 0x1a ;  /* 0x0000001914107211 */ /* 0x000fe200078fd2ff */
[C---:B------:R-:W-:Y:S01]  /*0dd0*/  IMAD R6, R0.reuse, 0x4, R6 ;  /* 0x0000000400067824 */ /* 0x040fe200078e0206 */
[----:B------:R-:W-:Y:S01]  /*0de0*/  SHF.R.U32.HI R18, RZ, 0x1f, R19 ;  /* 0x0000001fff127819 */ /* 0x000fe20000011613 */
[----:B------:R-:W-:Y:S01]  /*0df0*/  IMAD R9, R0, 0x4, R9 ;  /* 0x0000000400097824 */ /* 0x000fe200078e0209 */
[----:B------:R-:W-:Y:S01]  /*0e00*/  ISETP.LT.AND P6, PT, R13, 0x480, !P0 ;  /* 0x000004800d00780c */ /* 0x000fe200047c1270 */
[----:B------:R-:W-:Y:S01]  /*0e10*/  IMAD R20, R16, -0x120, R13 ;  /* 0xfffffee010147824 */ /* 0x000fe200078e020d */
[----:B------:R-:W-:Y:S01]  /*0e20*/  LOP3.LUT R29, R0, 0x380, RZ, 0xfc, !PT ;  /* 0x00000380001d7812 */ /* 0x000fe200078efcff */
[----:B------:R-:W-:Y:S01]  /*0e30*/  LDS R11, [R11+0x800] ;  /* 0x000800000b0b7984 */ /* 0x000fe20000000800 */
[----:B------:R-:W-:-:S02]  /*0e40*/  LOP3.LUT R13, R2, 0x14, RZ, 0xfc, !PT ;  /* 0x00000014020d7812 */ /* 0x000fc400078efcff */
[----:B------:R-:W-:Y:S01]  /*0e50*/  LEA.HI.SX32 R19, R19, R18, 0x1a ;  /* 0x0000001213137211 */ /* 0x000fe200078fd2ff */
[--C-:B------:R-:W-:Y:S01]  /*0e60*/  IMAD R22, R22, 0x3c1, R3.reuse ;  /* 0x000003c116167824 */ /* 0x100fe200078e0203 */
[----:B------:R1:W2:Y:S01]  /*0e70*/  LDS R18, [R6+0x200] ;  /* 0x0002000006127984 */ /* 0x0002a20000000800 */
[----:B------:R-:W-:Y:S01]  /*0e80*/  IMAD R27, R20, 0x3c1, R3 ;  /* 0x000003c1141b7824 */ /* 0x000fe200078e0203 */
[----:B------:R-:W-:Y:S02]  /*0e90*/  SHF.R.U32.HI R29, RZ, 0x3, R29 ;  /* 0x00000003ff1d7819 */ /* 0x000fe4000001161d */
[----:B------:R-:W3:Y:S01]  /*0ea0*/  LDS R9, [R9+0x400] ;  /* 0x0004000009097984 */ /* 0x000ee20000000800 */
[----:B------:R-:W-:-:S03]  /*0eb0*/  IMAD.HI R20, R13, 0x38e38e39, RZ ;  /* 0x38e38e390d147827 */ /* 0x000fc600078e02ff */
[----:B------:R-:W4:Y:S01]  /*0ec0*/  LDS R14, [R14+0xa00] ;  /* 0x000a00000e0e7984 */ /* 0x000f220000000800 */
[----:B------:R-:W-:Y:S01]  /*0ed0*/  IMAD R25, R17, 0x1e8020, R22 ;  /* 0x001e802011197824 */ /* 0x000fe200078e0216 */
[----:B------:R-:W-:Y:S01]  /*0ee0*/  LOP3.LUT R29, R29, 0x7c, RZ, 0xc0, !PT ;  /* 0x0000007c1d1d7812 */ /* 0x000fe200078ec0ff */
[----:B------:R-:W-:Y:S01]  /*0ef0*/  IMAD R17, R16, 0x1e8020, R27 ;  /* 0x001e802010117824 */ /* 0x000fe200078e021b */
[----:B------:R-:W5:Y:S01]  /*0f00*/  LDS R15, [R15+0xc00] ;  /* 0x000c00000f0f7984 */ /* 0x000f620000000800 */
[----:B------:R-:W-:Y:S01]  /*0f10*/  IMAD R22, R7, -0x120, R24 ;  /* 0xfffffee007167824 */ /* 0x000fe200078e0218 */
[C---:B------:R-:W-:Y:S02]  /*0f20*/  ISETP.LT.AND P2, PT, R2.reuse, 0x480, !P0 ;  /* 0x000004800200780c */ /* 0x040fe40004741270 */
[----:B------:R-:W-:Y:S01]  /*0f30*/  LOP3.LUT R16, R2, 0x10, RZ, 0xfc, !PT ;  /* 0x0000001002107812 */ /* 0x000fe200078efcff */
[----:B------:R-:W-:Y:S01]  /*0f40*/  IMAD R22, R22, 0x3c1, R3 ;  /* 0x000003c116167824 */ /* 0x000fe200078e0203 */
[----:B------:R-:W-:Y:S01]  /*0f50*/  SHF.R.U32.HI R27, RZ, 0x1f, R20 ;  /* 0x0000001fff1b7819 */ /* 0x000fe20000011614 */
[----:B------:R-:W-:Y:S01]  /*0f60*/  VIADD R29, R29, UR4 ;  /* 0x000000041d1d7c36 */ /* 0x000fe20008000000 */
[----:B------:R-:W-:Y:S01]  /*0f70*/  ISETP.LT.AND P1, PT, R24, 0x480, !P0 ;  /* 0x000004801800780c */ /* 0x000fe20004721270 */
[----:B------:R-:W-:Y:S01]  /*0f80*/  IMAD.HI R24, R16, 0x38e38e39, RZ ;  /* 0x38e38e3910187827 */ /* 0x000fe200078e02ff */
[----:B------:R-:W-:-:S03]  /*0f90*/  LEA.HI.SX32 R20, R20, R27, 0x1a ;  /* 0x0000001b14147211 */ /* 0x000fc600078fd2ff */
[----:B------:R-:W-:Y:S02]  /*0fa0*/  IMAD R27, R7, 0x1e8020, R22 ;  /* 0x001e8020071b7824 */ /* 0x000fe400078e0216 */
[----:B-1----:R-:W-:-:S04]  /*0fb0*/  IMAD.WIDE R6, R25, 0x4, R4 ;  /* 0x0000000419067825 */ /* 0x002fc800078e0204 */
[----:B------:R-:W-:Y:S01]  /*0fc0*/  IMAD R0, R0, 0x4, R29 ;  /* 0x0000000400007824 */ /* 0x000fe200078e021d */
[----:B------:R-:W-:Y:S01]  /*0fd0*/  SHF.R.U32.HI R29, RZ, 0x1f, R24 ;  /* 0x0000001fff1d7819 */ /* 0x000fe20000011618 */
[----:B0-----:R0:W-:Y:S01]  /*0fe0*/  @P2 STG.E desc[UR6][R6.64], R23 ;  /* 0x0000001706002986 */ /* 0x0011e2000c101906 */
[----:B------:R-:W-:Y:S01]  /*0ff0*/  ISETP.LT.AND P2, PT, R8, 0x480, !P0 ;  /* 0x000004800800780c */ /* 0x000fe20004741270 */
[----:B------:R-:W-:Y:S01]  /*1000*/  IMAD R8, R21, -0x120, R8 ;  /* 0xfffffee015087824 */ /* 0x000fe200078e0208 */
[----:B------:R-:W-:Y:S02]  /*1010*/  LEA.HI.SX32 R25, R24, R29, 0x1a ;  /* 0x0000001d18197211 */ /* 0x000fe400078fd2ff */
[----:B------:R-:W-:Y:S01]  /*1020*/  ISETP.LT.AND P5, PT, R16, 0x480, !P0 ;  /* 0x000004801000780c */ /* 0x000fe200047a1270 */
[----:B------:R-:W-:Y:S01]  /*1030*/  IMAD R22, R8, 0x3c1, R3 ;  /* 0x000003c108167824 */ /* 0x000fe200078e0203 */
[----:B------:R-:W-:Y:S01]  /*1040*/  ISETP.LT.AND P3, PT, R12, 0x480, !P0 ;  /* 0x000004800c00780c */ /* 0x000fe20004761270 */
[----:B------:R-:W-:-:S02]  /*1050*/  IMAD R16, R25, -0x120, R16 ;  /* 0xfffffee019107824 */ /* 0x000fc400078e0210 */
[----:B------:R-:W-:Y:S02]  /*1060*/  IMAD R12, R19, -0x120, R12 ;  /* 0xfffffee0130c7824 */ /* 0x000fe400078e020c */
[----:B------:R-:W-:Y:S01]  /*1070*/  IMAD R8, R20, -0x120, R13 ;  /* 0xfffffee014087824 */ /* 0x000fe200078e020d */
[----:B------:R-:W-:Y:S01]  /*1080*/  LOP3.LUT R2, R2, 0x1c, RZ, 0xfc, !PT ;  /* 0x0000001c02027812 */ /* 0x000fe200078efcff */
[--C-:B------:R-:W-:Y:S01]  /*1090*/  IMAD R16, R16, 0x3c1, R3.reuse ;  /* 0x000003c110107824 */ /* 0x100fe200078e0203 */
[----:B------:R-:W-:Y:S01]  /*10a0*/  ISETP.LT.AND P4, PT, R13, 0x480, !P0 ;  /* 0x000004800d00780c */ /* 0x000fe20004781270 */
[--C-:B------:R-:W-:Y:S02]  /*10b0*/  IMAD R12, R12, 0x3c1, R3.reuse ;  /* 0x000003c10c0c7824 */ /* 0x100fe400078e0203 */
[----:B------:R-:W-:Y:S01]  /*10c0*/  IMAD R13, R8, 0x3c1, R3 ;  /* 0x000003c1080d7824 */ /* 0x000fe200078e0203 */
[----:B------:R-:W-:Y:S01]  /*10d0*/  ISETP.LT.AND P0, PT, R2, 0x480, !P0 ;  /* 0x000004800200780c */ /* 0x000fe20004701270 */
[----:B------:R-:W-:-:S02]  /*10e0*/  IMAD R21, R21, 0x1e8020, R22 ;  /* 0x001e802015157824 */ /* 0x000fc400078e0216 */
[----:B0-----:R-:W-:-:S04]  /*10f0*/  IMAD.WIDE R6, R17, 0x4, R4 ;  /* 0x0000000411067825 */ /* 0x001fc800078e0204 */
[----:B------:R-:W-:Y:S02]  /*1100*/  IMAD R25, R25, 0x1e8020, R16 ;  /* 0x001e802019197824 */ /* 0x000fe400078e0210 */
[----:B------:R-:W-:Y:S02]  /*1110*/  IMAD R19, R19, 0x1e8020, R12 ;  /* 0x001e802013137824 */ /* 0x000fe400078e020c */
[----:B------:R-:W-:Y:S02]  /*1120*/  IMAD R17, R20, 0x1e8020, R13 ;  /* 0x001e802014117824 */ /* 0x000fe400078e020d */
[--C-:B------:R-:W-:Y:S01]  /*1130*/  IMAD.WIDE R12, R27, 0x4, R4.reuse ;  /* 0x000000041b0c7825 */ /* 0x100fe200078e0204 */
[----:B--2---:R0:W-:Y:S03]  /*1140*/  @P6 STG.E desc[UR6][R6.64], R18 ;  /* 0x0000001206006986 */ /* 0x0041e6000c101906 */
[--C-:B------:R-:W-:Y:S01]  /*1150*/  IMAD.WIDE R22, R21, 0x4, R4.reuse ;  /* 0x0000000415167825 */ /* 0x100fe200078e0204 */
[----:B---3--:R0:W-:Y:S03]  /*1160*/  @P1 STG.E desc[UR6][R12.64], R9 ;  /* 0x000000090c001986 */ /* 0x0081e6000c101906 */
[--C-:B------:R-:W-:Y:S01]  /*1170*/  IMAD.WIDE R20, R25, 0x4, R4.reuse ;  /* 0x0000000419147825 */ /* 0x100fe200078e0204 */
[----:B------:R0:W-:Y:S03]  /*1180*/  @P2 STG.E desc[UR6][R22.64], R10 ;  /* 0x0000000a16002986 */ /* 0x0001e6000c101906 */
[--C-:B------:R-:W-:Y:S01]  /*1190*/  IMAD.WIDE R16, R17, 0x4, R4.reuse ;  /* 0x0000000411107825 */ /* 0x100fe200078e0204 */
[----:B------:R0:W-:Y:S03]  /*11a0*/  @P5 STG.E desc[UR6][R20.64], R11 ;  /* 0x0000000b14005986 */ /* 0x0001e6000c101906 */
[----:B------:R-:W-:Y:S01]  /*11b0*/  IMAD.WIDE R24, R19, 0x4, R4 ;  /* 0x0000000413187825 */ /* 0x000fe200078e0204 */
[----:B----4-:R0:W-:Y:S04]  /*11c0*/  @P4 STG.E desc[UR6][R16.64], R14 ;  /* 0x0000000e10004986 */ /* 0x0101e8000c101906 */
[----:B-----5:R0:W-:Y:S02]  /*11d0*/  @P3 STG.E desc[UR6][R24.64], R15 ;  /* 0x0000000f18003986 */ /* 0x0201e4000c101906 */
[----:B0-----:R-:W-:Y:S05]  /*11e0*/  @!P0 EXIT ;  /* 0x000000000000894d */ /* 0x001fea0003800000 */
[----:B0-----:R-:W0:Y:S01]  /*11f0*/  LDS R9, [R0+0xe00] ;  /* 0x000e000000097984 */ /* 0x001e220000000800 */
[----:B------:R-:W-:-:S05]  /*1200*/  IMAD.HI R6, R2, 0x38e38e39, RZ ;  /* 0x38e38e3902067827 */ /* 0x000fca00078e02ff */
[----:B------:R-:W-:-:S04]  /*1210*/  SHF.R.U32.HI R7, RZ, 0x1f, R6 ;  /* 0x0000001fff077819 */ /* 0x000fc80000011606 */
[----:B------:R-:W-:-:S05]  /*1220*/  LEA.HI.SX32 R7, R6, R7, 0x1a ;  /* 0x0000000706077211 */ /* 0x000fca00078fd2ff */
[----:B------:R-:W-:-:S04]  /*1230*/  IMAD R2, R7, -0x120, R2 ;  /* 0xfffffee007027824 */ /* 0x000fc800078e0202 */
[----:B------:R-:W-:-:S04]  /*1240*/  IMAD R2, R2, 0x3c1, R3 ;  /* 0x000003c102027824 */ /* 0x000fc800078e0203 */
[----:B------:R-:W-:-:S04]  /*1250*/  IMAD R7, R7, 0x1e8020, R2 ;  /* 0x001e802007077824 */ /* 0x000fc800078e0202 */
[----:B------:R-:W-:-:S05]  /*1260*/  IMAD.WIDE R4, R7, 0x4, R4 ;  /* 0x0000000407047825 */ /* 0x000fca00078e0204 */
[----:B0-----:R-:W-:Y:S01]  /*1270*/  STG.E desc[UR6][R4.64], R9 ;  /* 0x0000000904007986 */ /* 0x001fe2000c101906 */
[----:B------:R-:W-:Y:S05]  /*1280*/  EXIT ;  /* 0x000000000000794d */ /* 0x000fea0003800000 */
.L_x_0:
[----:B------:R-:W-:-:S00]  /*1290*/  BRA `(.L_x_0) ;  /* 0xfffffffc00fc7947 */ /* 0x000fc0000383ffff */
[----:B------:R-:W-:-:S00]  /*12a0*/  NOP ;  /* 0x0000000000007918 */ /* 0x000fc00000000000 */
        /* <DEDUP_REMOVED lines=13> */
.L_x_1:


//--------------------- .nv.global.init           --------------------------
	.section	.nv.global.init,"aw",@progbits
.nv.global.init:
	.type		_$_str,@object
	.size		_$_str,(_$_str_$_2 - _$_str)
_$_str:
        /*0000*/ 	.byte	0x5f, 0x5f, 0x43, 0x55, 0x44, 0x41, 0x5f, 0x46, 0x54, 0x5a, 0x00
	.type		_$_str_$_2,@object
	.size		_$_str_$_2,(.L_1 - _$_str_$_2)
_$_str_$_2:
        /*000b*/ 	.byte	0x5f, 0x5f, 0x43, 0x55, 0x44, 0x41, 0x5f, 0x50, 0x52, 0x45, 0x43, 0x5f, 0x53, 0x51, 0x52, 0x54
        /*001b*/ 	.byte	0x00
.L_1:


//--------------------- .nv.shared.triton_poi_fused__native_batch_norm_legit_no_training_relu_8 --------------------------
	.section	.nv.shared.triton_poi_fused__native_batch_norm_legit_no_training_relu_8,"aw",@nobits
	.sectionflags	@""
	.align	16
	.zero		1024


//--------------------- .nv.constant0.triton_poi_fused__native_batch_norm_legit_no_training_relu_8 --------------------------
	.section	.nv.constant0.triton_poi_fused__native_batch_norm_legit_no_training_relu_8,"a",@progbits
	.sectionflags	@""
	.align	4
.nv.constant0.triton_poi_fused__native_batch_norm_legit_no_training_relu_8:
	.zero		584
